//
// Generated by NVIDIA NVVM Compiler
//
// Compiler Build ID: CL-36424714
// Cuda compilation tools, release 13.0, V13.0.88
// Based on NVVM 20.0.0
//

.version 9.0
.target sm_100
.address_size 64

	// .globl	_Z14stress_computePfS_S_

.visible .entry _Z14stress_computePfS_S_(
	.param .u64 .ptr .align 1 _Z14stress_computePfS_S__param_0,
	.param .u64 .ptr .align 1 _Z14stress_computePfS_S__param_1,
	.param .u64 .ptr .align 1 _Z14stress_computePfS_S__param_2
)
{
	.reg .pred 	%p<5>;
	.reg .b32 	%r<19>;
	.reg .b32 	%f<52>;
	.reg .b64 	%rd<18>;

	ld.param.u64 	%rd5, [_Z14stress_computePfS_S__param_0];
	ld.param.u64 	%rd6, [_Z14stress_computePfS_S__param_1];
	ld.param.u64 	%rd7, [_Z14stress_computePfS_S__param_2];
	mov.u32 	%r8, %ctaid.x;
	mov.u32 	%r9, %ntid.x;
	mov.u32 	%r10, %tid.x;
	mad.lo.s32 	%r1, %r8, %r9, %r10;
	mov.u32 	%r11, %ctaid.y;
	mov.u32 	%r12, %ntid.y;
	mov.u32 	%r13, %tid.y;
	mad.lo.s32 	%r14, %r11, %r12, %r13;
	setp.gt.s32 	%p1, %r1, 1023;
	setp.gt.u32 	%p2, %r14, 1023;
	or.pred  	%p3, %p1, %p2;
	@%p3 bra 	$L__BB0_4;
	shl.b32 	%r3, %r14, 10;
	mul.wide.u32 	%rd8, %r3, 4;
	cvta.to.global.u64 	%rd9, %rd5;
	add.s64 	%rd10, %rd8, %rd9;
	add.s64 	%rd17, %rd10, 32;
	cvta.to.global.u64 	%rd11, %rd6;
	add.s64 	%rd2, %rd11, 32768;
	mov.f32 	%f51, 0f00000000;
	mov.b32 	%r18, 0;
	mov.u32 	%r17, %r1;
$L__BB0_2:
	mul.wide.s32 	%rd12, %r17, 4;
	add.s64 	%rd13, %rd2, %rd12;
	ld.global.f32 	%f4, [%rd17+-32];
	ld.global.f32 	%f5, [%rd13+-32768];
	fma.rn.f32 	%f6, %f4, %f5, %f51;
	ld.global.f32 	%f7, [%rd17+-28];
	ld.global.f32 	%f8, [%rd13+-28672];
	fma.rn.f32 	%f9, %f7, %f8, %f6;
	ld.global.f32 	%f10, [%rd17+-24];
	ld.global.f32 	%f11, [%rd13+-24576];
	fma.rn.f32 	%f12, %f10, %f11, %f9;
	ld.global.f32 	%f13, [%rd17+-20];
	ld.global.f32 	%f14, [%rd13+-20480];
	fma.rn.f32 	%f15, %f13, %f14, %f12;
	ld.global.f32 	%f16, [%rd17+-16];
	ld.global.f32 	%f17, [%rd13+-16384];
	fma.rn.f32 	%f18, %f16, %f17, %f15;
	ld.global.f32 	%f19, [%rd17+-12];
	ld.global.f32 	%f20, [%rd13+-12288];
	fma.rn.f32 	%f21, %f19, %f20, %f18;
	ld.global.f32 	%f22, [%rd17+-8];
	ld.global.f32 	%f23, [%rd13+-8192];
	fma.rn.f32 	%f24, %f22, %f23, %f21;
	ld.global.f32 	%f25, [%rd17+-4];
	ld.global.f32 	%f26, [%rd13+-4096];
	fma.rn.f32 	%f27, %f25, %f26, %f24;
	ld.global.f32 	%f28, [%rd17];
	ld.global.f32 	%f29, [%rd13];
	fma.rn.f32 	%f30, %f28, %f29, %f27;
	ld.global.f32 	%f31, [%rd17+4];
	ld.global.f32 	%f32, [%rd13+4096];
	fma.rn.f32 	%f33, %f31, %f32, %f30;
	ld.global.f32 	%f34, [%rd17+8];
	ld.global.f32 	%f35, [%rd13+8192];
	fma.rn.f32 	%f36, %f34, %f35, %f33;
	ld.global.f32 	%f37, [%rd17+12];
	ld.global.f32 	%f38, [%rd13+12288];
	fma.rn.f32 	%f39, %f37, %f38, %f36;
	ld.global.f32 	%f40, [%rd17+16];
	ld.global.f32 	%f41, [%rd13+16384];
	fma.rn.f32 	%f42, %f40, %f41, %f39;
	ld.global.f32 	%f43, [%rd17+20];
	ld.global.f32 	%f44, [%rd13+20480];
	fma.rn.f32 	%f45, %f43, %f44, %f42;
	ld.global.f32 	%f46, [%rd17+24];
	ld.global.f32 	%f47, [%rd13+24576];
	fma.rn.f32 	%f48, %f46, %f47, %f45;
	ld.global.f32 	%f49, [%rd17+28];
	ld.global.f32 	%f50, [%rd13+28672];
	fma.rn.f32 	%f51, %f49, %f50, %f48;
	add.s32 	%r18, %r18, 16;
	add.s64 	%rd17, %rd17, 64;
	add.s32 	%r17, %r17, 16384;
	setp.ne.s32 	%p4, %r18, 1024;
	@%p4 bra 	$L__BB0_2;
	add.s32 	%r16, %r3, %r1;
	cvta.to.global.u64 	%rd14, %rd7;
	mul.wide.s32 	%rd15, %r16, 4;
	add.s64 	%rd16, %rd14, %rd15;
	st.global.f32 	[%rd16], %f51;
$L__BB0_4:
	ret;

}
	// .globl	_Z13stress_memoryPf
.visible .entry _Z13stress_memoryPf(
	.param .u64 .ptr .align 1 _Z13stress_memoryPf_param_0
)
{
	.reg .pred 	%p<4>;
	.reg .b32 	%r<12>;
	.reg .b32 	%f<3>;
	.reg .b64 	%rd<5>;

	ld.param.u64 	%rd1, [_Z13stress_memoryPf_param_0];
	mov.u32 	%r3, %ctaid.x;
	mov.u32 	%r4, %ntid.x;
	mov.u32 	%r5, %tid.x;
	mad.lo.s32 	%r1, %r3, %r4, %r5;
	mov.u32 	%r6, %ctaid.y;
	mov.u32 	%r7, %ntid.y;
	mov.u32 	%r8, %tid.y;
	mad.lo.s32 	%r9, %r6, %r7, %r8;
	setp.gt.s32 	%p1, %r1, 1023;
	setp.gt.u32 	%p2, %r9, 1023;
	or.pred  	%p3, %p1, %p2;
	@%p3 bra 	$L__BB1_2;
	cvta.to.global.u64 	%rd2, %rd1;
	shl.b32 	%r10, %r9, 10;
	add.s32 	%r11, %r10, %r1;
	mul.wide.s32 	%rd3, %r11, 4;
	add.s64 	%rd4, %rd2, %rd3;
	ld.global.f32 	%f1, [%rd4];
	add.f32 	%f2, %f1, %f1;
	st.global.f32 	[%rd4], %f2;
$L__BB1_2:
	ret;

}
	// .globl	_Z9stress_xuPf
.visible .entry _Z9stress_xuPf(
	.param .u64 .ptr .align 1 _Z9stress_xuPf_param_0
)
{
	.reg .pred 	%p<4>;
	.reg .b32 	%r<12>;
	.reg .b32 	%f<3>;
	.reg .b64 	%rd<5>;

	ld.param.u64 	%rd1, [_Z9stress_xuPf_param_0];
	mov.u32 	%r3, %ctaid.x;
	mov.u32 	%r4, %ntid.x;
	mov.u32 	%r5, %tid.x;
	mad.lo.s32 	%r1, %r3, %r4, %r5;
	mov.u32 	%r6, %ctaid.y;
	mov.u32 	%r7, %ntid.y;
	mov.u32 	%r8, %tid.y;
	mad.lo.s32 	%r9, %r6, %r7, %r8;
	setp.gt.s32 	%p1, %r1, 1023;
	setp.gt.u32 	%p2, %r9, 1023;
	or.pred  	%p3, %p1, %p2;
	@%p3 bra 	$L__BB2_2;
	cvta.to.global.u64 	%rd2, %rd1;
	shl.b32 	%r10, %r9, 10;
	add.s32 	%r11, %r10, %r1;
	mul.wide.s32 	%rd3, %r11, 4;
	add.s64 	%rd4, %rd2, %rd3;
	ld.global.f32 	%f1, [%rd4];
	sin.approx.f32 	%f2, %f1;
	st.global.f32 	[%rd4], %f2;
$L__BB2_2:
	ret;

}
	// .globl	_Z13stress_atomicPf
.visible .entry _Z13stress_atomicPf(
	.param .u64 .ptr .align 1 _Z13stress_atomicPf_param_0
)
{
	.reg .pred 	%p<4>;
	.reg .b32 	%r<12>;
	.reg .b32 	%f<2>;
	.reg .b64 	%rd<5>;

	ld.param.u64 	%rd1, [_Z13stress_atomicPf_param_0];
	mov.u32 	%r3, %ctaid.x;
	mov.u32 	%r4, %ntid.x;
	mov.u32 	%r5, %tid.x;
	mad.lo.s32 	%r1, %r3, %r4, %r5;
	mov.u32 	%r6, %ctaid.y;
	mov.u32 	%r7, %ntid.y;
	mov.u32 	%r8, %tid.y;
	mad.lo.s32 	%r9, %r6, %r7, %r8;
	setp.gt.s32 	%p1, %r1, 1023;
	setp.gt.u32 	%p2, %r9, 1023;
	or.pred  	%p3, %p1, %p2;
	@%p3 bra 	$L__BB3_2;
	cvta.to.global.u64 	%rd2, %rd1;
	shl.b32 	%r10, %r9, 10;
	add.s32 	%r11, %r10, %r1;
	mul.wide.s32 	%rd3, %r11, 4;
	add.s64 	%rd4, %rd2, %rd3;
	atom.global.add.f32 	%f1, [%rd4], 0f3F800000;
$L__BB3_2:
	ret;

}


// ===== COMPILED SASS (sm_100) =====

	.target	sm_100

	.elftype	@"ET_EXEC"


//--------------------- .note.nv.tkinfo           --------------------------
	.section	.note.nv.tkinfo,"",@"SHT_NOTE"
	.sectionflags	@"SHF_NOTE_NV_TKINFO"
	.tkinfo
        /*0018*/ 	.word	0x00000002
        /*0030*/ 	.string	""
        /*0030*/ 	.string	"ptxas"
        /*0030*/ 	.string	"Cuda compilation tools, release 13.0, V13.0.88"
        /*0030*/ 	.string	"Build cuda_13.0.r13.0/compiler.36424714_0"
        /*0030*/ 	.string	"-arch sm_100 -m 64 "



//--------------------- .note.nv.cuinfo           --------------------------
	.section	.note.nv.cuinfo,"",@"SHT_NOTE"
	.sectionflags	@"SHF_NOTE_NV_CUINFO"
        /*0018*/ 	.short	0x0002
        /*001a*/ 	.short	0x0064
        /*001c*/ 	.short	0x0082
	.zero		2


//--------------------- .nv.info                  --------------------------
	.section	.nv.info,"",@"SHT_CUDA_INFO"
	.align	4


	//----- nvinfo : EIATTR_REGCOUNT
	.align		4
        /*0000*/ 	.byte	0x04, 0x2f
        /*0002*/ 	.short	(.L_1 - .L_0)
	.align		4
.L_0:
        /*0004*/ 	.word	index@(_Z14stress_computePfS_S_)
        /*0008*/ 	.word	0x0000001f


	//----- nvinfo : EIATTR_FRAME_SIZE
	.align		4
.L_1:
        /*000c*/ 	.byte	0x04, 0x11
        /*000e*/ 	.short	(.L_3 - .L_2)
	.align		4
.L_2:
        /*0010*/ 	.word	index@(_Z14stress_computePfS_S_)
        /*0014*/ 	.word	0x00000000


	//----- nvinfo : EIATTR_REGCOUNT
	.align		4
.L_3:
        /*0018*/ 	.byte	0x04, 0x2f
        /*001a*/ 	.short	(.L_5 - .L_4)
	.align		4
.L_4:
        /*001c*/ 	.word	index@(_Z13stress_memoryPf)
        /*0020*/ 	.word	0x00000008


	//----- nvinfo : EIATTR_FRAME_SIZE
	.align		4
.L_5:
        /*0024*/ 	.byte	0x04, 0x11
        /*0026*/ 	.short	(.L_7 - .L_6)
	.align		4
.L_6:
        /*0028*/ 	.word	index@(_Z13stress_memoryPf)
        /*002c*/ 	.word	0x00000000


	//----- nvinfo : EIATTR_REGCOUNT
	.align		4
.L_7:
        /*0030*/ 	.byte	0x04, 0x2f
        /*0032*/ 	.short	(.L_9 - .L_8)
	.align		4
.L_8:
        /*0034*/ 	.word	index@(_Z9stress_xuPf)
        /*0038*/ 	.word	0x00000008


	//----- nvinfo : EIATTR_FRAME_SIZE
	.align		4
.L_9:
        /*003c*/ 	.byte	0x04, 0x11
        /*003e*/ 	.short	(.L_11 - .L_10)
	.align		4
.L_10:
        /*0040*/ 	.word	index@(_Z9stress_xuPf)
        /*0044*/ 	.word	0x00000000


	//----- nvinfo : EIATTR_REGCOUNT
	.align		4
.L_11:
        /*0048*/ 	.byte	0x04, 0x2f
        /*004a*/ 	.short	(.L_13 - .L_12)
	.align		4
.L_12:
        /*004c*/ 	.word	index@(_Z13stress_atomicPf)
        /*0050*/ 	.word	0x0000000a


	//----- nvinfo : EIATTR_FRAME_SIZE
	.align		4
.L_13:
        /*0054*/ 	.byte	0x04, 0x11
        /*0056*/ 	.short	(.L_15 - .L_14)
	.align		4
.L_14:
        /*0058*/ 	.word	index@(_Z13stress_atomicPf)
        /*005c*/ 	.word	0x00000000


	//----- nvinfo : EIATTR_MIN_STACK_SIZE
	.align		4
.L_15:
        /*0060*/ 	.byte	0x04, 0x12
        /*0062*/ 	.short	(.L_17 - .L_16)
	.align		4
.L_16:
        /*0064*/ 	.word	index@(_Z13stress_atomicPf)
        /*0068*/ 	.word	0x00000000


	//----- nvinfo : EIATTR_MIN_STACK_SIZE
	.align		4
.L_17:
        /*006c*/ 	.byte	0x04, 0x12
        /*006e*/ 	.short	(.L_19 - .L_18)
	.align		4
.L_18:
        /*0070*/ 	.word	index@(_Z9stress_xuPf)
        /*0074*/ 	.word	0x00000000


	//----- nvinfo : EIATTR_MIN_STACK_SIZE
	.align		4
.L_19:
        /*0078*/ 	.byte	0x04, 0x12
        /*007a*/ 	.short	(.L_21 - .L_20)
	.align		4
.L_20:
        /*007c*/ 	.word	index@(_Z13stress_memoryPf)
        /*0080*/ 	.word	0x00000000


	//----- nvinfo : EIATTR_MIN_STACK_SIZE
	.align		4
.L_21:
        /*0084*/ 	.byte	0x04, 0x12
        /*0086*/ 	.short	(.L_23 - .L_22)
	.align		4
.L_22:
        /*0088*/ 	.word	index@(_Z14stress_computePfS_S_)
        /*008c*/ 	.word	0x00000000
.L_23:


//--------------------- .nv.compat                --------------------------
	.section	.nv.compat,"",@"SHT_CUDA_COMPAT_INFO"
	.align	4
        /*0000*/ 	.byte	0x02, 0x09, 0x00, 0x00, 0x02, 0x02, 0x01, 0x00, 0x02, 0x05, 0x05, 0x00, 0x03, 0x07, 0x01, 0x01
        /*0010*/ 	.byte	0x02, 0x03, 0x00, 0x00, 0x02, 0x06, 0x01, 0x00, 0x04, 0x0b, 0x08, 0x00, 0x09, 0x00, 0x00, 0x00
        /*0020*/ 	.byte	0x00, 0x00, 0x00, 0x00


//--------------------- .nv.info._Z13stress_atomicPf --------------------------
	.section	.nv.info._Z13stress_atomicPf,"",@"SHT_CUDA_INFO"
	.sectionflags	@""
	.align	4


	//----- nvinfo : EIATTR_CUDA_API_VERSION
	.align		4
        /*0000*/ 	.byte	0x04, 0x37
        /*0002*/ 	.short	(.L_25 - .L_24)
.L_24:
        /*0004*/ 	.word	0x00000082


	//----- nvinfo : EIATTR_KPARAM_INFO
	.align		4
.L_25:
        /*0008*/ 	.byte	0x04, 0x17
        /*000a*/ 	.short	(.L_27 - .L_26)
.L_26:
        /*000c*/ 	.word	0x00000000
        /*0010*/ 	.short	0x0000
        /*0012*/ 	.short	0x0000
        /*0014*/ 	.byte	0x00, 0xf5, 0x21, 0x00


	//----- nvinfo : EIATTR_SPARSE_MMA_MASK
	.align		4
.L_27:
        /*0018*/ 	.byte	0x03, 0x50
        /*001a*/ 	.short	0x0000


	//----- nvinfo : EIATTR_MAXREG_COUNT
	.align		4
        /*001c*/ 	.byte	0x03, 0x1b
        /*001e*/ 	.short	0x00ff


	//----- nvinfo : EIATTR_MERCURY_ISA_VERSION
	.align		4
        /*0020*/ 	.byte	0x03, 0x5f
        /*0022*/ 	.short	0x0101


	//----- nvinfo : EIATTR_VRC_CTA_INIT_COUNT
	.align		4
        /*0024*/ 	.byte	0x02, 0x4a
	.zero		1
	.zero		1


	//----- nvinfo : EIATTR_EXIT_INSTR_OFFSETS
	.align		4
        /*0028*/ 	.byte	0x04, 0x1c
        /*002a*/ 	.short	(.L_29 - .L_28)


	//   ....[0]....
.L_28:
        /*002c*/ 	.word	0x000000b0


	//   ....[1]....
        /*0030*/ 	.word	0x00000120


	//----- nvinfo : EIATTR_CBANK_PARAM_SIZE
	.align		4
.L_29:
        /*0034*/ 	.byte	0x03, 0x19
        /*0036*/ 	.short	0x0008


	//----- nvinfo : EIATTR_PARAM_CBANK
	.align		4
        /*0038*/ 	.byte	0x04, 0x0a
        /*003a*/ 	.short	(.L_31 - .L_30)
	.align		4
.L_30:
        /*003c*/ 	.word	index@(.nv.constant0._Z13stress_atomicPf)
        /*0040*/ 	.short	0x0380
        /*0042*/ 	.short	0x0008


	//----- nvinfo : EIATTR_SW_WAR
	.align		4
.L_31:
        /*0044*/ 	.byte	0x04, 0x36
        /*0046*/ 	.short	(.L_33 - .L_32)
.L_32:
        /*0048*/ 	.word	0x00000008
.L_33:


//--------------------- .nv.info._Z9stress_xuPf   --------------------------
	.section	.nv.info._Z9stress_xuPf,"",@"SHT_CUDA_INFO"
	.sectionflags	@""
	.align	4


	//----- nvinfo : EIATTR_CUDA_API_VERSION
	.align		4
        /*0000*/ 	.byte	0x04, 0x37
        /*0002*/ 	.short	(.L_35 - .L_34)
.L_34:
        /*0004*/ 	.word	0x00000082


	//----- nvinfo : EIATTR_KPARAM_INFO
	.align		4
.L_35:
        /*0008*/ 	.byte	0x04, 0x17
        /*000a*/ 	.short	(.L_37 - .L_36)
.L_36:
        /*000c*/ 	.word	0x00000000
        /*0010*/ 	.short	0x0000
        /*0012*/ 	.short	0x0000
        /*0014*/ 	.byte	0x00, 0xf5, 0x21, 0x00


	//----- nvinfo : EIATTR_SPARSE_MMA_MASK
	.align		4
.L_37:
        /*0018*/ 	.byte	0x03, 0x50
        /*001a*/ 	.short	0x0000


	//----- nvinfo : EIATTR_MAXREG_COUNT
	.align		4
        /*001c*/ 	.byte	0x03, 0x1b
        /*001e*/ 	.short	0x00ff


	//----- nvinfo : EIATTR_MERCURY_ISA_VERSION
	.align		4
        /*0020*/ 	.byte	0x03, 0x5f
        /*0022*/ 	.short	0x0101


	//----- nvinfo : EIATTR_VRC_CTA_INIT_COUNT
	.align		4
        /*0024*/ 	.byte	0x02, 0x4a
	.zero		1
	.zero		1


	//----- nvinfo : EIATTR_EXIT_INSTR_OFFSETS
	.align		4
        /*0028*/ 	.byte	0x04, 0x1c
        /*002a*/ 	.short	(.L_39 - .L_38)


	//   ....[0]....
.L_38:
        /*002c*/ 	.word	0x000000b0


	//   ....[1]....
        /*0030*/ 	.word	0x00000140


	//----- nvinfo : EIATTR_CBANK_PARAM_SIZE
	.align		4
.L_39:
        /*0034*/ 	.byte	0x03, 0x19
        /*0036*/ 	.short	0x0008


	//----- nvinfo : EIATTR_PARAM_CBANK
	.align		4
        /*0038*/ 	.byte	0x04, 0x0a
        /*003a*/ 	.short	(.L_41 - .L_40)
	.align		4
.L_40:
        /*003c*/ 	.word	index@(.nv.constant0._Z9stress_xuPf)
        /*0040*/ 	.short	0x0380
        /*0042*/ 	.short	0x0008


	//----- nvinfo : EIATTR_SW_WAR
	.align		4
.L_41:
        /*0044*/ 	.byte	0x04, 0x36
        /*0046*/ 	.short	(.L_43 - .L_42)
.L_42:
        /*0048*/ 	.word	0x00000008
.L_43:


//--------------------- .nv.info._Z13stress_memoryPf --------------------------
	.section	.nv.info._Z13stress_memoryPf,"",@"SHT_CUDA_INFO"
	.sectionflags	@""
	.align	4


	//----- nvinfo : EIATTR_CUDA_API_VERSION
	.align		4
        /*0000*/ 	.byte	0x04, 0x37
        /*0002*/ 	.short	(.L_45 - .L_44)
.L_44:
        /*0004*/ 	.word	0x00000082


	//----- nvinfo : EIATTR_KPARAM_INFO
	.align		4
.L_45:
        /*0008*/ 	.byte	0x04, 0x17
        /*000a*/ 	.short	(.L_47 - .L_46)
.L_46:
        /*000c*/ 	.word	0x00000000
        /*0010*/ 	.short	0x0000
        /*0012*/ 	.short	0x0000
        /*0014*/ 	.byte	0x00, 0xf5, 0x21, 0x00


	//----- nvinfo : EIATTR_SPARSE_MMA_MASK
	.align		4
.L_47:
        /*0018*/ 	.byte	0x03, 0x50
        /*001a*/ 	.short	0x0000


	//----- nvinfo : EIATTR_MAXREG_COUNT
	.align		4
        /*001c*/ 	.byte	0x03, 0x1b
        /*001e*/ 	.short	0x00ff


	//----- nvinfo : EIATTR_MERCURY_ISA_VERSION
	.align		4
        /*0020*/ 	.byte	0x03, 0x5f
        /*0022*/ 	.short	0x0101


	//----- nvinfo : EIATTR_VRC_CTA_INIT_COUNT
	.align		4
        /*0024*/ 	.byte	0x02, 0x4a
	.zero		1
	.zero		1


	//----- nvinfo : EIATTR_EXIT_INSTR_OFFSETS
	.align		4
        /*0028*/ 	.byte	0x04, 0x1c
        /*002a*/ 	.short	(.L_49 - .L_48)


	//   ....[0]....
.L_48:
        /*002c*/ 	.word	0x000000b0


	//   ....[1]....
        /*0030*/ 	.word	0x00000130


	//----- nvinfo : EIATTR_CBANK_PARAM_SIZE
	.align		4
.L_49:
        /*0034*/ 	.byte	0x03, 0x19
        /*0036*/ 	.short	0x0008


	//----- nvinfo : EIATTR_PARAM_CBANK
	.align		4
        /*0038*/ 	.byte	0x04, 0x0a
        /*003a*/ 	.short	(.L_51 - .L_50)
	.align		4
.L_50:
        /*003c*/ 	.word	index@(.nv.constant0._Z13stress_memoryPf)
        /*0040*/ 	.short	0x0380
        /*0042*/ 	.short	0x0008


	//----- nvinfo : EIATTR_SW_WAR
	.align		4
.L_51:
        /*0044*/ 	.byte	0x04, 0x36
        /*0046*/ 	.short	(.L_53 - .L_52)
.L_52:
        /*0048*/ 	.word	0x00000008
.L_53:


//--------------------- .nv.info._Z14stress_computePfS_S_ --------------------------
	.section	.nv.info._Z14stress_computePfS_S_,"",@"SHT_CUDA_INFO"
	.sectionflags	@""
	.align	4


	//----- nvinfo : EIATTR_CUDA_API_VERSION
	.align		4
        /*0000*/ 	.byte	0x04, 0x37
        /*0002*/ 	.short	(.L_55 - .L_54)
.L_54:
        /*0004*/ 	.word	0x00000082


	//----- nvinfo : EIATTR_KPARAM_INFO
	.align		4
.L_55:
        /*0008*/ 	.byte	0x04, 0x17
        /*000a*/ 	.short	(.L_57 - .L_56)
.L_56:
        /*000c*/ 	.word	0x00000000
        /*0010*/ 	.short	0x0002
        /*0012*/ 	.short	0x0010
        /*0014*/ 	.byte	0x00, 0xf5, 0x21, 0x00


	//----- nvinfo : EIATTR_KPARAM_INFO
	.align		4
.L_57:
        /*0018*/ 	.byte	0x04, 0x17
        /*001a*/ 	.short	(.L_59 - .L_58)
.L_58:
        /*001c*/ 	.word	0x00000000
        /*0020*/ 	.short	0x0001
        /*0022*/ 	.short	0x0008
        /*0024*/ 	.byte	0x00, 0xf5, 0x21, 0x00


	//----- nvinfo : EIATTR_KPARAM_INFO
	.align		4
.L_59:
        /*0028*/ 	.byte	0x04, 0x17
        /*002a*/ 	.short	(.L_61 - .L_60)
.L_60:
        /*002c*/ 	.word	0x00000000
        /*0030*/ 	.short	0x0000
        /*0032*/ 	.short	0x0000
        /*0034*/ 	.byte	0x00, 0xf5, 0x21, 0x00


	//----- nvinfo : EIATTR_SPARSE_MMA_MASK
	.align		4
.L_61:
        /*0038*/ 	.byte	0x03, 0x50
        /*003a*/ 	.short	0x0000


	//----- nvinfo : EIATTR_MAXREG_COUNT
	.align		4
        /*003c*/ 	.byte	0x03, 0x1b
        /*003e*/ 	.short	0x00ff


	//----- nvinfo : EIATTR_MERCURY_ISA_VERSION
	.align		4
        /*0040*/ 	.byte	0x03, 0x5f
        /*0042*/ 	.short	0x0101


	//----- nvinfo : EIATTR_VRC_CTA_INIT_COUNT
	.align		4
        /*0044*/ 	.byte	0x02, 0x4a
	.zero		1
	.zero		1


	//----- nvinfo : EIATTR_EXIT_INSTR_OFFSETS
	.align		4
        /*0048*/ 	.byte	0x04, 0x1c
        /*004a*/ 	.short	(.L_63 - .L_62)


	//   ....[0]....
.L_62:
        /*004c*/ 	.word	0x000000b0


	//   ....[1]....
        /*0050*/ 	.word	0x00000550


	//----- nvinfo : EIATTR_CBANK_PARAM_SIZE
	.align		4
.L_63:
        /*0054*/ 	.byte	0x03, 0x19
        /*0056*/ 	.short	0x0018


	//----- nvinfo : EIATTR_PARAM_CBANK
	.align		4
        /*0058*/ 	.byte	0x04, 0x0a
        /*005a*/ 	.short	(.L_65 - .L_64)
	.align		4
.L_64:
        /*005c*/ 	.word	index@(.nv.constant0._Z14stress_computePfS_S_)
        /*0060*/ 	.short	0x0380
        /*0062*/ 	.short	0x0018


	//----- nvinfo : EIATTR_SW_WAR
	.align		4
.L_65:
        /*0064*/ 	.byte	0x04, 0x36
        /*0066*/ 	.short	(.L_67 - .L_66)
.L_66:
        /*0068*/ 	.word	0x00000008
.L_67:


//--------------------- .nv.callgraph             --------------------------
	.section	.nv.callgraph,"",@"SHT_CUDA_CALLGRAPH"
	.align	4
	.sectionentsize	8
	.align		4
        /*0000*/ 	.word	0x00000000
	.align		4
        /*0004*/ 	.word	0xffffffff
	.align		4
        /*0008*/ 	.word	0x00000000
	.align		4
        /*000c*/ 	.word	0xfffffffe
	.align		4
        /*0010*/ 	.word	0x00000000
	.align		4
        /*0014*/ 	.word	0xfffffffd
	.align		4
        /*0018*/ 	.word	0x00000000
	.align		4
        /*001c*/ 	.word	0xfffffffc


//--------------------- .text._Z13stress_atomicPf --------------------------
	.section	.text._Z13stress_atomicPf,"ax",@progbits
	.align	128
        .global         _Z13stress_atomicPf
        .type           _Z13stress_atomicPf,@function
        .size           _Z13stress_atomicPf,(.L_x_5 - _Z13stress_atomicPf)
        .other          _Z13stress_atomicPf,@"STO_CUDA_ENTRY STV_DEFAULT"
_Z13stress_atomicPf:
.text._Z13stress_atomicPf:
[----:B------:R-:W-:Y:S01]  /*0000*/  LDC R1, c[0x0][0x37c] ;  /* 0x0000df00ff017b82 */ /* 0x000fe20000000800 */
[----:B------:R-:W0:Y:S07]  /*0010*/  S2R R2, SR_TID.Y ;  /* 0x0000000000027919 */ /* 0x000e2e0000002200 */
[----:B------:R-:W1:Y:S01]  /*0020*/  LDC R0, c[0x0][0x360] ;  /* 0x0000d800ff007b82 */ /* 0x000e620000000800 */
[----:B------:R-:W1:Y:S07]  /*0030*/  S2R R3, SR_TID.X ;  /* 0x0000000000037919 */ /* 0x000e6e0000002100 */
[----:B------:R-:W0:Y:S08]  /*0040*/  S2UR UR5, SR_CTAID.Y ;  /* 0x00000000000579c3 */ /* 0x000e300000002600 */
[----:B------:R-:W0:Y:S08]  /*0050*/  LDC R5, c[0x0][0x364] ;  /* 0x0000d900ff057b82 */ /* 0x000e300000000800 */
[----:B------:R-:W1:Y:S01]  /*0060*/  S2UR UR4, SR_CTAID.X ;  /* 0x00000000000479c3 */ /* 0x000e620000002500 */
[----:B0-----:R-:W-:-:S05]  /*0070*/  IMAD R5, R5, UR5, R2 ;  /* 0x0000000505057c24 */ /* 0x001fca000f8e0202 */
[----:B------:R-:W-:Y:S01]  /*0080*/  ISETP.GT.U32.AND P0, PT, R5, 0x3ff, PT ;  /* 0x000003ff0500780c */ /* 0x000fe20003f04070 */
[----:B-1----:R-:W-:-:S05]  /*0090*/  IMAD R0, R0, UR4, R3 ;  /* 0x0000000400007c24 */ /* 0x002fca000f8e0203 */
[----:B------:R-:W-:-:S13]  /*00a0*/  ISETP.GT.OR P0, PT, R0, 0x3ff, P0 ;  /* 0x000003ff0000780c */ /* 0x000fda0000704670 */
[----:B------:R-:W-:Y:S05]  /*00b0*/  @P0 EXIT ;  /* 0x000000000000094d */ /* 0x000fea0003800000 */
[----:B------:R-:W0:Y:S01]  /*00c0*/  LDC.64 R2, c[0x0][0x380] ;  /* 0x0000e000ff027b82 */ /* 0x000e220000000a00 */
[----:B------:R-:W1:Y:S01]  /*00d0*/  LDCU.64 UR4, c[0x0][0x358] ;  /* 0x00006b00ff0477ac */ /* 0x000e620008000a00 */
[----:B------:R-:W-:Y:S01]  /*00e0*/  LEA R5, R5, R0, 0xa ;  /* 0x0000000005057211 */ /* 0x000fe200078e50ff */
[----:B------:R-:W-:-:S04]  /*00f0*/  HFMA2 R7, -RZ, RZ, 1.875, 0 ;  /* 0x3f800000ff077431 */ /* 0x000fc800000001ff */
[----:B0-----:R-:W-:-:S05]  /*0100*/  IMAD.WIDE R2, R5, 0x4, R2 ;  /* 0x0000000405027825 */ /* 0x001fca00078e0202 */
[----:B-1----:R-:W-:Y:S01]  /*0110*/  REDG.E.ADD.F32.FTZ.RN.STRONG.GPU desc[UR4][R2.64], R7 ;  /* 0x00000007020079a6 */ /* 0x002fe2000c12f304 */
[----:B------:R-:W-:Y:S05]  /*0120*/  EXIT ;  /* 0x000000000000794d */ /* 0x000fea0003800000 */
.L_x_0:
[----:B------:R-:W-:-:S00]  /*0130*/  BRA `(.L_x_0) ;  /* 0xfffffffc00fc7947 */ /* 0x000fc0000383ffff */
[----:B------:R-:W-:-:S00]  /*0140*/  NOP ;  /* 0x0000000000007918 */ /* 0x000fc00000000000 */
        /* <DEDUP_REMOVED lines=11> */
.L_x_5:


//--------------------- .text._Z9stress_xuPf      --------------------------
	.section	.text._Z9stress_xuPf,"ax",@progbits
	.align	128
        .global         _Z9stress_xuPf
        .type           _Z9stress_xuPf,@function
        .size           _Z9stress_xuPf,(.L_x_6 - _Z9stress_xuPf)
        .other          _Z9stress_xuPf,@"STO_CUDA_ENTRY STV_DEFAULT"
_Z9stress_xuPf:
.text._Z9stress_xuPf:
        /* <DEDUP_REMOVED lines=14> */
[----:B------:R-:W-:-:S05]  /*00e0*/  LEA R5, R5, R0, 0xa ;  /* 0x0000000005057211 */ /* 0x000fca00078e50ff */
[----:B0-----:R-:W-:-:S05]  /*00f0*/  IMAD.WIDE R2, R5, 0x4, R2 ;  /* 0x0000000405027825 */ /* 0x001fca00078e0202 */
[----:B-1----:R-:W2:Y:S02]  /*0100*/  LDG.E R0, desc[UR4][R2.64] ;  /* 0x0000000402007981 */ /* 0x002ea4000c1e1900 */
[----:B--2---:R-:W-:-:S04]  /*0110*/  FMUL.RZ R0, R0, 0.15915493667125701904 ;  /* 0x3e22f98300007820 */ /* 0x004fc8000040c000 */
[----:B------:R-:W0:Y:S02]  /*0120*/  MUFU.SIN R5, R0 ;  /* 0x0000000000057308 */ /* 0x000e240000000400 */
[----:B0-----:R-:W-:Y:S01]  /*0130*/  STG.E desc[UR4][R2.64], R5 ;  /* 0x0000000502007986 */ /* 0x001fe2000c101904 */
[----:B------:R-:W-:Y:S05]  /*0140*/  EXIT ;  /* 0x000000000000794d */ /* 0x000fea0003800000 */
.L_x_1:
        /* <DEDUP_REMOVED lines=11> */
.L_x_6:


//--------------------- .text._Z13stress_memoryPf --------------------------
	.section	.text._Z13stress_memoryPf,"ax",@progbits
	.align	128
        .global         _Z13stress_memoryPf
        .type           _Z13stress_memoryPf,@function
        .size           _Z13stress_memoryPf,(.L_x_7 - _Z13stress_memoryPf)
        .other          _Z13stress_memoryPf,@"STO_CUDA_ENTRY STV_DEFAULT"
_Z13stress_memoryPf:
.text._Z13stress_memoryPf:
        /* <DEDUP_REMOVED lines=17> */
[----:B--2---:R-:W-:-:S05]  /*0110*/  FADD R5, R0, R0 ;  /* 0x0000000000057221 */ /* 0x004fca0000000000 */
[----:B------:R-:W-:Y:S01]  /*0120*/  STG.E desc[UR4][R2.64], R5 ;  /* 0x0000000502007986 */ /* 0x000fe2000c101904 */
[----:B------:R-:W-:Y:S05]  /*0130*/  EXIT ;  /* 0x000000000000794d */ /* 0x000fea0003800000 */
.L_x_2:
        /* <DEDUP_REMOVED lines=12> */
.L_x_7:


//--------------------- .text._Z14stress_computePfS_S_ --------------------------
	.section	.text._Z14stress_computePfS_S_,"ax",@progbits
	.align	128
        .global         _Z14stress_computePfS_S_
        .type           _Z14stress_computePfS_S_,@function
        .size           _Z14stress_computePfS_S_,(.L_x_8 - _Z14stress_computePfS_S_)
        .other          _Z14stress_computePfS_S_,@"STO_CUDA_ENTRY STV_DEFAULT"
_Z14stress_computePfS_S_:
.text._Z14stress_computePfS_S_:
        /* <DEDUP_REMOVED lines=14> */
[----:B------:R-:W-:Y:S01]  /*00e0*/  SHF.L.U32 R7, R7, 0xa, RZ ;  /* 0x0000000a07077819 */ /* 0x000fe200000006ff */
[----:B------:R-:W-:Y:S01]  /*00f0*/  HFMA2 R14, -RZ, RZ, 0, 0 ;  /* 0x00000000ff0e7431 */ /* 0x000fe200000001ff */
[----:B------:R-:W-:Y:S01]  /*0100*/  MOV R6, R0 ;  /* 0x0000000000067202 */ /* 0x000fe20000000f00 */
[----:B------:R-:W2:Y:S01]  /*0110*/  LDCU.64 UR8, c[0x0][0x358] ;  /* 0x00006b00ff0877ac */ /* 0x000ea20008000a00 */
[----:B------:R-:W-:Y:S01]  /*0120*/  UMOV UR4, URZ ;  /* 0x000000ff00047c82 */ /* 0x000fe20008000000 */
[----:B-1----:R-:W-:-:S04]  /*0130*/  UIADD3 UR5, UP0, UPT, UR6, 0x8000, URZ ;  /* 0x0000800006057890 */ /* 0x002fc8000ff1e0ff */
[----:B------:R-:W-:Y:S01]  /*0140*/  UIADD3.X UR6, UPT, UPT, URZ, UR7, URZ, UP0, !UPT ;  /* 0x00000007ff067290 */ /* 0x000fe200087fe4ff */
[----:B0-----:R-:W-:-:S03]  /*0150*/  IMAD.WIDE.U32 R2, R7, 0x4, R2 ;  /* 0x0000000407027825 */ /* 0x001fc600078e0002 */
[----:B------:R-:W-:-:S04]  /*0160*/  IADD3 R4, P0, PT, R2, 0x20, RZ ;  /* 0x0000002002047810 */ /* 0x000fc80007f1e0ff */
[----:B--2---:R-:W-:-:S09]  /*0170*/  IADD3.X R5, PT, PT, RZ, R3, RZ, P0, !PT ;  /* 0x00000003ff057210 */ /* 0x004fd200007fe4ff */
.L_x_3:
[----:B------:R-:W-:Y:S01]  /*0180*/  MOV R2, UR5 ;  /* 0x0000000500027c02 */ /* 0x000fe20008000f00 */
[----:B------:R-:W2:Y:S01]  /*0190*/  LDG.E R15, desc[UR8][R4.64+-0x20] ;  /* 0xffffe008040f7981 */ /* 0x000ea2000c1e1900 */
[----:B------:R-:W-:-:S03]  /*01a0*/  MOV R3, UR6 ;  /* 0x0000000600037c02 */ /* 0x000fc60008000f00 */
[----:B------:R-:W3:Y:S01]  /*01b0*/  LDG.E R24, desc[UR8][R4.64+-0x1c] ;  /* 0xffffe40804187981 */ /* 0x000ee2000c1e1900 */
[----:B------:R-:W-:-:S03]  /*01c0*/  IMAD.WIDE R2, R6, 0x4, R2 ;  /* 0x0000000406027825 */ /* 0x000fc600078e0202 */
[----:B------:R-:W4:Y:S04]  /*01d0*/  LDG.E R19, desc[UR8][R4.64+-0x18] ;  /* 0xffffe80804137981 */ /* 0x000f28000c1e1900 */
[----:B------:R-:W2:Y:S04]  /*01e0*/  LDG.E R16, desc[UR8][R2.64+-0x8000] ;  /* 0xff80000802107981 */ /* 0x000ea8000c1e1900 */
[----:B------:R-:W3:Y:S04]  /*01f0*/  LDG.E R25, desc[UR8][R2.64+-0x7000] ;  /* 0xff90000802197981 */ /* 0x000ee8000c1e1900 */
[----:B------:R-:W4:Y:S04]  /*0200*/  LDG.E R18, desc[UR8][R2.64+-0x6000] ;  /* 0xffa0000802127981 */ /* 0x000f28000c1e1900 */
[----:B------:R-:W5:Y:S04]  /*0210*/  LDG.E R20, desc[UR8][R4.64+-0x14] ;  /* 0xffffec0804147981 */ /* 0x000f68000c1e1900 */
        /* <DEDUP_REMOVED lines=11> */
[----:B------:R-:W5:Y:S01]  /*02d0*/  LDG.E R26, desc[UR8][R4.64+0x1c] ;  /* 0x00001c08041a7981 */ /* 0x000f62000c1e1900 */
[----:B--2---:R-:W-:-:S03]  /*02e0*/  FFMA R15, R15, R16, R14 ;  /* 0x000000100f0f7223 */ /* 0x004fc6000000000e */
[----:B------:R-:W2:Y:S01]  /*02f0*/  LDG.E R16, desc[UR8][R4.64] ;  /* 0x0000000804107981 */ /* 0x000ea2000c1e1900 */
[----:B---3--:R-:W-:-:S03]  /*0300*/  FFMA R24, R24, R25, R15 ;  /* 0x0000001918187223 */ /* 0x008fc6000000000f */
[----:B------:R-:W3:Y:S01]  /*0310*/  LDG.E R14, desc[UR8][R4.64+0x4] ;  /* 0x00000408040e7981 */ /* 0x000ee2000c1e1900 */
[----:B----4-:R-:W-:-:S03]  /*0320*/  FFMA R25, R19, R18, R24 ;  /* 0x0000001213197223 */ /* 0x010fc60000000018 */
[----:B------:R-:W3:Y:S04]  /*0330*/  LDG.E R15, desc[UR8][R2.64+0x1000] ;  /* 0x00100008020f7981 */ /* 0x000ee8000c1e1900 */
[----:B------:R-:W4:Y:S01]  /*0340*/  LDG.E R18, desc[UR8][R4.64+0x8] ;  /* 0x0000080804127981 */ /* 0x000f22000c1e1900 */
[----:B-----5:R-:W-:-:S03]  /*0350*/  FFMA R25, R20, R21, R25 ;  /* 0x0000001514197223 */ /* 0x020fc60000000019 */
[----:B------:R-:W4:Y:S04]  /*0360*/  LDG.E R19, desc[UR8][R2.64+0x2000] ;  /* 0x0020000802137981 */ /* 0x000f28000c1e1900 */
[----:B------:R-:W5:Y:S01]  /*0370*/  LDG.E R20, desc[UR8][R4.64+0xc] ;  /* 0x00000c0804147981 */ /* 0x000f62000c1e1900 */
[----:B------:R-:W-:-:S03]  /*0380*/  FFMA R25, R22, R23, R25 ;  /* 0x0000001716197223 */ /* 0x000fc60000000019 */
[----:B------:R-:W5:Y:S04]  /*0390*/  LDG.E R21, desc[UR8][R2.64+0x3000] ;  /* 0x0030000802157981 */ /* 0x000f68000c1e1900 */
[----:B------:R-:W5:Y:S04]  /*03a0*/  LDG.E R22, desc[UR8][R4.64+0x10] ;  /* 0x0000100804167981 */ /* 0x000f68000c1e1900 */
[----:B------:R-:W5:Y:S01]  /*03b0*/  LDG.E R23, desc[UR8][R2.64+0x4000] ;  /* 0x0040000802177981 */ /* 0x000f62000c1e1900 */
[----:B------:R-:W-:-:S03]  /*03c0*/  FFMA R28, R12, R13, R25 ;  /* 0x0000000d0c1c7223 */ /* 0x000fc60000000019 */
[----:B------:R-:W5:Y:S04]  /*03d0*/  LDG.E R24, desc[UR8][R4.64+0x14] ;  /* 0x0000140804187981 */ /* 0x000f68000c1e1900 */
[----:B------:R-:W5:Y:S04]  /*03e0*/  LDG.E R25, desc[UR8][R2.64+0x5000] ;  /* 0x0050000802197981 */ /* 0x000f68000c1e1900 */
[----:B------:R0:W5:Y:S04]  /*03f0*/  LDG.E R13, desc[UR8][R4.64+0x18] ;  /* 0x00001808040d7981 */ /* 0x000168000c1e1900 */
[----:B------:R-:W5:Y:S01]  /*0400*/  LDG.E R12, desc[UR8][R2.64+0x6000] ;  /* 0x00600008020c7981 */ /* 0x000f62000c1e1900 */
[----:B------:R-:W-:-:S04]  /*0410*/  FFMA R9, R9, R8, R28 ;  /* 0x0000000809097223 */ /* 0x000fc8000000001c */
[----:B------:R-:W-:Y:S01]  /*0420*/  FFMA R9, R10, R11, R9 ;  /* 0x0000000b0a097223 */ /* 0x000fe20000000009 */
[----:B------:R-:W-:-:S04]  /*0430*/  UIADD3 UR4, UPT, UPT, UR4, 0x10, URZ ;  /* 0x0000001004047890 */ /* 0x000fc8000fffe0ff */
[----:B------:R-:W-:Y:S01]  /*0440*/  UISETP.NE.AND UP0, UPT, UR4, 0x400, UPT ;  /* 0x000004000400788c */ /* 0x000fe2000bf05270 */
[----:B0-----:R-:W-:Y:S02]  /*0450*/  IADD3 R4, P0, PT, R4, 0x40, RZ ;  /* 0x0000004004047810 */ /* 0x001fe40007f1e0ff */
[----:B------:R-:W-:Y:S02]  /*0460*/  IADD3 R6, PT, PT, R6, 0x4000, RZ ;  /* 0x0000400006067810 */ /* 0x000fe40007ffe0ff */
[----:B------:R-:W-:Y:S01]  /*0470*/  IADD3.X R5, PT, PT, RZ, R5, RZ, P0, !PT ;  /* 0x00000005ff057210 */ /* 0x000fe200007fe4ff */
[----:B--2---:R-:W-:-:S04]  /*0480*/  FFMA R9, R16, R17, R9 ;  /* 0x0000001110097223 */ /* 0x004fc80000000009 */
[----:B---3--:R-:W-:-:S04]  /*0490*/  FFMA R9, R14, R15, R9 ;  /* 0x0000000f0e097223 */ /* 0x008fc80000000009 */
[----:B----4-:R-:W-:-:S04]  /*04a0*/  FFMA R9, R18, R19, R9 ;  /* 0x0000001312097223 */ /* 0x010fc80000000009 */
[----:B-----5:R-:W-:-:S04]  /*04b0*/  FFMA R9, R20, R21, R9 ;  /* 0x0000001514097223 */ /* 0x020fc80000000009 */
[----:B------:R-:W-:-:S04]  /*04c0*/  FFMA R9, R22, R23, R9 ;  /* 0x0000001716097223 */ /* 0x000fc80000000009 */
[----:B------:R-:W-:-:S04]  /*04d0*/  FFMA R24, R24, R25, R9 ;  /* 0x0000001918187223 */ /* 0x000fc80000000009 */
[----:B------:R-:W-:-:S04]  /*04e0*/  FFMA R13, R13, R12, R24 ;  /* 0x0000000c0d0d7223 */ /* 0x000fc80000000018 */
[----:B------:R-:W-:Y:S01]  /*04f0*/  FFMA R14, R26, R27, R13 ;  /* 0x0000001b1a0e7223 */ /* 0x000fe2000000000d */
[----:B------:R-:W-:Y:S06]  /*0500*/  BRA.U UP0, `(.L_x_3) ;  /* 0xfffffffd001c7547 */ /* 0x000fec000b83ffff */
[----:B------:R-:W0:Y:S01]  /*0510*/  LDC.64 R2, c[0x0][0x390] ;  /* 0x0000e400ff027b82 */ /* 0x000e220000000a00 */
[----:B------:R-:W-:-:S05]  /*0520*/  IADD3 R7, PT, PT, R0, R7, RZ ;  /* 0x0000000700077210 */ /* 0x000fca0007ffe0ff */
[----:B0-----:R-:W-:-:S05]  /*0530*/  IMAD.WIDE R2, R7, 0x4, R2 ;  /* 0x0000000407027825 */ /* 0x001fca00078e0202 */
[----:B------:R-:W-:Y:S01]  /*0540*/  STG.E desc[UR8][R2.64], R14 ;  /* 0x0000000e02007986 */ /* 0x000fe2000c101908 */
[----:B------:R-:W-:Y:S05]  /*0550*/  EXIT ;  /* 0x000000000000794d */ /* 0x000fea0003800000 */
.L_x_4:
        /* <DEDUP_REMOVED lines=10> */
.L_x_8:


//--------------------- .nv.shared.reserved.0     --------------------------
	.section	.nv.shared.reserved.0,"aw",@nobits
	.weak		__nv_reservedSMEM_offset_0_alias
	.size		__nv_reservedSMEM_offset_0_alias, 0, 64
	.other		__nv_reservedSMEM_offset_0_alias,@"STO_CUDA_RESERVED_SHARED STV_DEFAULT"
__nv_reservedSMEM_offset_0_alias:
	.zero		0
	.zero		64


//--------------------- .nv.constant0._Z13stress_atomicPf --------------------------
	.section	.nv.constant0._Z13stress_atomicPf,"a",@progbits
	.sectionflags	@""
	.align	4
.nv.constant0._Z13stress_atomicPf:
	.zero		904


//--------------------- .nv.constant0._Z9stress_xuPf --------------------------
	.section	.nv.constant0._Z9stress_xuPf,"a",@progbits
	.sectionflags	@""
	.align	4
.nv.constant0._Z9stress_xuPf:
	.zero		904


//--------------------- .nv.constant0._Z13stress_memoryPf --------------------------
	.section	.nv.constant0._Z13stress_memoryPf,"a",@progbits
	.sectionflags	@""
	.align	4
.nv.constant0._Z13stress_memoryPf:
	.zero		904


//--------------------- .nv.constant0._Z14stress_computePfS_S_ --------------------------
	.section	.nv.constant0._Z14stress_computePfS_S_,"a",@progbits
	.sectionflags	@""
	.align	4
.nv.constant0._Z14stress_computePfS_S_:
	.zero		920


//--------------------- SYMBOLS --------------------------

	.type		.nv.reservedSmem.offset0,@object
	.size		.nv.reservedSmem.offset0,0x4
